	.headerflags	@"EF_CUDA_TEXMODE_UNIFIED EF_CUDA_64BIT_ADDRESS EF_CUDA_ACCELERATORS EF_CUDA_SM90 EF_CUDA_VIRTUAL_SM(EF_CUDA_SM90)"
	.elftype	@"ET_EXEC"


//--------------------- .nv.info                  --------------------------
	.section	.nv.info,"",@"SHT_CUDA_INFO"
	.align	4


	//----- nvinfo : EIATTR_REGCOUNT
	.align		4
        /*0000*/ 	.byte	0x04, 0x2f
        /*0002*/ 	.short	(.L_3 - .L_2)
	.align		4
.L_2:
        /*0004*/ 	.word	index@(triton_poi_fused__native_batch_norm_legit_no_training_add_relu_threshold_backward_1)
        /*0008*/ 	.word	0x00000020


	//----- nvinfo : EIATTR_MIN_STACK_SIZE
	.align		4
.L_3:
        /*000c*/ 	.byte	0x04, 0x12
        /*000e*/ 	.short	(.L_5 - .L_4)
	.align		4
.L_4:
        /*0010*/ 	.word	index@(triton_poi_fused__native_batch_norm_legit_no_training_add_relu_threshold_backward_1)
        /*0014*/ 	.word	0x00000000


	//----- nvinfo : EIATTR_FRAME_SIZE
	.align		4
.L_5:
        /*0018*/ 	.byte	0x04, 0x11
        /*001a*/ 	.short	(.L_7 - .L_6)
	.align		4
.L_6:
        /*001c*/ 	.word	index@(triton_poi_fused__native_batch_norm_legit_no_training_add_relu_threshold_backward_1)
        /*0020*/ 	.word	0x00000000


	//----- nvinfo : EIATTR_MIN_STACK_SIZE
	.align		4
.L_7:
        /*0024*/ 	.byte	0x04, 0x12
        /*0026*/ 	.short	(.L_9 - .L_8)
	.align		4
.L_8:
        /*0028*/ 	.word	index@(triton_poi_fused__native_batch_norm_legit_no_training_add_relu_threshold_backward_1)
        /*002c*/ 	.word	0x00000000
.L_9:


//--------------------- .nv.info.triton_poi_fused__native_batch_norm_legit_no_training_add_relu_threshold_backward_1 --------------------------
	.section	.nv.info.triton_poi_fused__native_batch_norm_legit_no_training_add_relu_threshold_backward_1,"",@"SHT_CUDA_INFO"
	.sectionflags	@""
	.align	4


	//----- nvinfo : EIATTR_CUDA_API_VERSION
	.align		4
        /*0000*/ 	.byte	0x04, 0x37
        /*0002*/ 	.short	(.L_11 - .L_10)
.L_10:
        /*0004*/ 	.word	0x0000007c


	//----- nvinfo : EIATTR_KPARAM_INFO
	.align		4
.L_11:
        /*0008*/ 	.byte	0x04, 0x17
        /*000a*/ 	.short	(.L_13 - .L_12)
.L_12:
        /*000c*/ 	.word	0x00000000
        /*0010*/ 	.short	0x000c
        /*0012*/ 	.short	0x0060
        /*0014*/ 	.byte	0x00, 0xf0, 0x11, 0x00


	//----- nvinfo : EIATTR_KPARAM_INFO
	.align		4
.L_13:
        /*0018*/ 	.byte	0x04, 0x17
        /*001a*/ 	.short	(.L_15 - .L_14)
.L_14:
        /*001c*/ 	.word	0x00000000
        /*0020*/ 	.short	0x000b
        /*0022*/ 	.short	0x0058
        /*0024*/ 	.byte	0x00, 0xf4, 0x21, 0x00


	//----- nvinfo : EIATTR_KPARAM_INFO
	.align		4
.L_15:
        /*0028*/ 	.byte	0x04, 0x17
        /*002a*/ 	.short	(.L_17 - .L_16)
.L_16:
        /*002c*/ 	.word	0x00000000
        /*0030*/ 	.short	0x000a
        /*0032*/ 	.short	0x0050
        /*0034*/ 	.byte	0x00, 0xf4, 0x21, 0x00


	//----- nvinfo : EIATTR_KPARAM_INFO
	.align		4
.L_17:
        /*0038*/ 	.byte	0x04, 0x17
        /*003a*/ 	.short	(.L_19 - .L_18)
.L_18:
        /*003c*/ 	.word	0x00000000
        /*0040*/ 	.short	0x0009
        /*0042*/ 	.short	0x0048
        /*0044*/ 	.byte	0x00, 0xf4, 0x21, 0x00


	//----- nvinfo : EIATTR_KPARAM_INFO
	.align		4
.L_19:
        /*0048*/ 	.byte	0x04, 0x17
        /*004a*/ 	.short	(.L_21 - .L_20)
.L_20:
        /*004c*/ 	.word	0x00000000
        /*0050*/ 	.short	0x0008
        /*0052*/ 	.short	0x0040
        /*0054*/ 	.byte	0x00, 0xf4, 0x21, 0x00


	//----- nvinfo : EIATTR_KPARAM_INFO
	.align		4
.L_21:
        /*0058*/ 	.byte	0x04, 0x17
        /*005a*/ 	.short	(.L_23 - .L_22)
.L_22:
        /*005c*/ 	.word	0x00000000
        /*0060*/ 	.short	0x0007
        /*0062*/ 	.short	0x0038
        /*0064*/ 	.byte	0x00, 0xf4, 0x21, 0x00


	//----- nvinfo : EIATTR_KPARAM_INFO
	.align		4
.L_23:
        /*0068*/ 	.byte	0x04, 0x17
        /*006a*/ 	.short	(.L_25 - .L_24)
.L_24:
        /*006c*/ 	.word	0x00000000
        /*0070*/ 	.short	0x0006
        /*0072*/ 	.short	0x0030
        /*0074*/ 	.byte	0x00, 0xf4, 0x21, 0x00


	//----- nvinfo : EIATTR_KPARAM_INFO
	.align		4
.L_25:
        /*0078*/ 	.byte	0x04, 0x17
        /*007a*/ 	.short	(.L_27 - .L_26)
.L_26:
        /*007c*/ 	.word	0x00000000
        /*0080*/ 	.short	0x0005
        /*0082*/ 	.short	0x0028
        /*0084*/ 	.byte	0x00, 0xf4, 0x21, 0x00


	//----- nvinfo : EIATTR_KPARAM_INFO
	.align		4
.L_27:
        /*0088*/ 	.byte	0x04, 0x17
        /*008a*/ 	.short	(.L_29 - .L_28)
.L_28:
        /*008c*/ 	.word	0x00000000
        /*0090*/ 	.short	0x0004
        /*0092*/ 	.short	0x0020
        /*0094*/ 	.byte	0x00, 0xf4, 0x21, 0x00


	//----- nvinfo : EIATTR_KPARAM_INFO
	.align		4
.L_29:
        /*0098*/ 	.byte	0x04, 0x17
        /*009a*/ 	.short	(.L_31 - .L_30)
.L_30:
        /*009c*/ 	.word	0x00000000
        /*00a0*/ 	.short	0x0003
        /*00a2*/ 	.short	0x0018
        /*00a4*/ 	.byte	0x00, 0xf4, 0x21, 0x00


	//----- nvinfo : EIATTR_KPARAM_INFO
	.align		4
.L_31:
        /*00a8*/ 	.byte	0x04, 0x17
        /*00aa*/ 	.short	(.L_33 - .L_32)
.L_32:
        /*00ac*/ 	.word	0x00000000
        /*00b0*/ 	.short	0x0002
        /*00b2*/ 	.short	0x0010
        /*00b4*/ 	.byte	0x00, 0xf4, 0x21, 0x00


	//----- nvinfo : EIATTR_KPARAM_INFO
	.align		4
.L_33:
        /*00b8*/ 	.byte	0x04, 0x17
        /*00ba*/ 	.short	(.L_35 - .L_34)
.L_34:
        /*00bc*/ 	.word	0x00000000
        /*00c0*/ 	.short	0x0001
        /*00c2*/ 	.short	0x0008
        /*00c4*/ 	.byte	0x00, 0xf4, 0x21, 0x00


	//----- nvinfo : EIATTR_KPARAM_INFO
	.align		4
.L_35:
        /*00c8*/ 	.byte	0x04, 0x17
        /*00ca*/ 	.short	(.L_37 - .L_36)
.L_36:
        /*00cc*/ 	.word	0x00000000
        /*00d0*/ 	.short	0x0000
        /*00d2*/ 	.short	0x0000
        /*00d4*/ 	.byte	0x00, 0xf4, 0x21, 0x00


	//----- nvinfo : EIATTR_SPARSE_MMA_MASK
	.align		4
.L_37:
        /*00d8*/ 	.byte	0x03, 0x50
        /*00da*/ 	.short	0x0000


	//----- nvinfo : EIATTR_MAXREG_COUNT
	.align		4
        /*00dc*/ 	.byte	0x03, 0x1b
        /*00de*/ 	.short	0x00ff


	//----- nvinfo : EIATTR_EXIT_INSTR_OFFSETS
	.align		4
        /*00e0*/ 	.byte	0x04, 0x1c
        /*00e2*/ 	.short	(.L_39 - .L_38)


	//   ....[0]....
.L_38:
        /*00e4*/ 	.word	0x00000590


	//   ....[1]....
        /*00e8*/ 	.word	0x000005b0


	//----- nvinfo : EIATTR_REQNTID
	.align		4
.L_39:
        /*00ec*/ 	.byte	0x04, 0x10
        /*00ee*/ 	.short	(.L_41 - .L_40)
.L_40:
        /*00f0*/ 	.word	0x00000080
        /*00f4*/ 	.word	0x00000001
        /*00f8*/ 	.word	0x00000001


	//----- nvinfo : EIATTR_CBANK_PARAM_SIZE
	.align		4
.L_41:
        /*00fc*/ 	.byte	0x03, 0x19
        /*00fe*/ 	.short	0x0064


	//----- nvinfo : EIATTR_PARAM_CBANK
	.align		4
        /*0100*/ 	.byte	0x04, 0x0a
        /*0102*/ 	.short	(.L_43 - .L_42)
	.align		4
.L_42:
        /*0104*/ 	.word	index@(.nv.constant0.triton_poi_fused__native_batch_norm_legit_no_training_add_relu_threshold_backward_1)
        /*0108*/ 	.short	0x0210
        /*010a*/ 	.short	0x0064


	//----- nvinfo : EIATTR_SW_WAR
	.align		4
.L_43:
        /*010c*/ 	.byte	0x04, 0x36
        /*010e*/ 	.short	(.L_45 - .L_44)
.L_44:
        /*0110*/ 	.word	0x00000008
.L_45:


//--------------------- .nv.callgraph             --------------------------
	.section	.nv.callgraph,"",@"SHT_CUDA_CALLGRAPH"
	.align	4
	.sectionentsize	8
	.align		4
        /*0000*/ 	.word	0x00000000
	.align		4
        /*0004*/ 	.word	0xffffffff
	.align		4
        /*0008*/ 	.word	0x00000000
	.align		4
        /*000c*/ 	.word	0xfffffffe
	.align		4
        /*0010*/ 	.word	0x00000000
	.align		4
        /*0014*/ 	.word	0xfffffffd
	.align		4
        /*0018*/ 	.word	0x00000000
	.align		4
        /*001c*/ 	.word	0xfffffffc


//--------------------- .nv.constant4             --------------------------
	.section	.nv.constant4,"a",@progbits
	.align	8
	.align		8
.nv.constant4:
        /*0000*/ 	.dword	_$_str
	.align		8
        /*0008*/ 	.dword	_$_str_$_2


//--------------------- .text.triton_poi_fused__native_batch_norm_legit_no_training_add_relu_threshold_backward_1 --------------------------
	.section	.text.triton_poi_fused__native_batch_norm_legit_no_training_add_relu_threshold_backward_1,"ax",@progbits
	.align	128
        .global         triton_poi_fused__native_batch_norm_legit_no_training_add_relu_threshold_backward_1
        .type           triton_poi_fused__native_batch_norm_legit_no_training_add_relu_threshold_backward_1,@function
        .size           triton_poi_fused__native_batch_norm_legit_no_training_add_relu_threshold_backward_1,(.L_x_1 - triton_poi_fused__native_batch_norm_legit_no_training_add_relu_threshold_backward_1)
        .other          triton_poi_fused__native_batch_norm_legit_no_training_add_relu_threshold_backward_1,@"STO_CUDA_ENTRY STV_DEFAULT"
triton_poi_fused__native_batch_norm_legit_no_training_add_relu_threshold_backward_1:
.text.triton_poi_fused__native_batch_norm_legit_no_training_add_relu_threshold_backward_1:
[----:B------:R-:W0:Y:S01]  /*0000*/  LDC R1, c[0x0][0x28] ;  /* 0x00000a00ff017b82 */ /* 0x000e220000000800 */
[----:B------:R-:W1:Y:S07]  /*0010*/  S2R R2, SR_TID.X ;  /* 0x0000000000027919 */ /* 0x000e6e0000002100 */
[----:B------:R-:W2:Y:S01]  /*0020*/  LDC.64 R26, c[0x0][0x228] ;  /* 0x00008a00ff1a7b82 */ /* 0x000ea20000000a00 */
[----:B------:R-:W-:Y:S02]  /*0030*/  CS2R R4, SRZ ;  /* 0x0000000000047805 */ /* 0x000fe4000001ff00 */
[----:B------:R-:W-:Y:S01]  /*0040*/  CS2R R6, SRZ ;  /* 0x0000000000067805 */ /* 0x000fe2000001ff00 */
[----:B------:R-:W3:Y:S01]  /*0050*/  S2R R3, SR_CTAID.X ;  /* 0x0000000000037919 */ /* 0x000ee20000002500 */
[----:B------:R-:W-:Y:S01]  /*0060*/  ULDC.64 UR4, c[0x0][0x208] ;  /* 0x0000820000047ab9 */ /* 0x000fe20000000a00 */
[----:B------:R-:W-:-:S02]  /*0070*/  ULDC.64 UR6, c[0x0][0x268] ;  /* 0x00009a0000067ab9 */ /* 0x000fc40000000a00 */
[----:B------:R-:W4:Y:S08]  /*0080*/  LDC.64 R28, c[0x0][0x250] ;  /* 0x00009400ff1c7b82 */ /* 0x000f300000000a00 */
[----:B------:R-:W5:Y:S08]  /*0090*/  LDC.64 R22, c[0x0][0x218] ;  /* 0x00008600ff167b82 */ /* 0x000f700000000a00 */
[----:B------:R-:W5:Y:S01]  /*00a0*/  LDC.64 R8, c[0x0][0x220] ;  /* 0x00008800ff087b82 */ /* 0x000f620000000a00 */
[----:B-1----:R-:W-:-:S07]  /*00b0*/  LOP3.LUT R2, R2, 0x7f, RZ, 0xc0, !PT ;  /* 0x0000007f02027812 */ /* 0x002fce00078ec0ff */
[----:B------:R-:W1:Y:S01]  /*00c0*/  LDC.64 R10, c[0x0][0x240] ;  /* 0x00009000ff0a7b82 */ /* 0x000e620000000a00 */
[----:B---3--:R-:W-:Y:S02]  /*00d0*/  SHF.R.S32.HI R0, RZ, 0x18, R3 ;  /* 0x00000018ff007819 */ /* 0x008fe40000011403 */
[----:B------:R-:W-:Y:S02]  /*00e0*/  LEA R2, R3, R2, 0x7 ;  /* 0x0000000203027211 */ /* 0x000fe400078e38ff */
[----:B------:R-:W-:-:S03]  /*00f0*/  SGXT R3, R0, 0x1 ;  /* 0x000000010003781a */ /* 0x000fc60000000200 */
[----:B------:R-:W3:Y:S01]  /*0100*/  LDC.64 R12, c[0x0][0x248] ;  /* 0x00009200ff0c7b82 */ /* 0x000ee20000000a00 */
[----:B------:R-:W-:Y:S02]  /*0110*/  ISETP.GE.AND P0, PT, R2, 0x400, PT ;  /* 0x000004000200780c */ /* 0x000fe40003f06270 */
[----:B------:R-:W-:-:S04]  /*0120*/  LEA.HI R3, R3, R2, RZ, 0x4 ;  /* 0x0000000203037211 */ /* 0x000fc800078f20ff */
[----:B------:R-:W-:Y:S01]  /*0130*/  SHF.R.S32.HI R3, RZ, 0x4, R3 ;  /* 0x00000004ff037819 */ /* 0x000fe20000011403 */
[----:B------:R-:W3:Y:S03]  /*0140*/  LDC.64 R14, c[0x0][0x230] ;  /* 0x00008c00ff0e7b82 */ /* 0x000ee60000000a00 */
[----:B------:R-:W-:-:S04]  /*0150*/  LEA.HI R0, R3, R3, RZ, 0x4 ;  /* 0x0000000303007211 */ /* 0x000fc800078f20ff */
[----:B------:R-:W-:Y:S01]  /*0160*/  LOP3.LUT R0, R0, 0xfffffff0, RZ, 0xc0, !PT ;  /* 0xfffffff000007812 */ /* 0x000fe200078ec0ff */
[----:B------:R-:W3:Y:S03]  /*0170*/  LDC.64 R16, c[0x0][0x238] ;  /* 0x00008e00ff107b82 */ /* 0x000ee60000000a00 */
[----:B------:R-:W-:-:S05]  /*0180*/  IADD3 R25, R3, -R0, RZ ;  /* 0x8000000003197210 */ /* 0x000fca0007ffe0ff */
[C---:B--2---:R-:W-:Y:S01]  /*0190*/  IMAD.WIDE R26, R25.reuse, 0x4, R26 ;  /* 0x00000004191a7825 */ /* 0x044fe200078e021a */
[----:B------:R-:W2:Y:S03]  /*01a0*/  LDC.64 R18, c[0x0][0x258] ;  /* 0x00009600ff127b82 */ /* 0x000ea60000000a00 */
[----:B----4-:R-:W-:Y:S01]  /*01b0*/  IMAD.WIDE R28, R25, 0x4, R28 ;  /* 0x00000004191c7825 */ /* 0x010fe200078e021c */
[----:B------:R4:W2:Y:S04]  /*01c0*/  @!P0 LDG.E.EL R5, desc[UR4][R26.64] ;  /* 0x000000041a058981 */ /* 0x0008a8000c2e1900 */
[----:B------:R-:W2:Y:S01]  /*01d0*/  @!P0 LDG.E.EL R6, desc[UR4][R28.64] ;  /* 0x000000041c068981 */ /* 0x000ea2000c2e1900 */
[----:B------:R-:W2:Y:S01]  /*01e0*/  LDC.64 R20, c[0x0][0x260] ;  /* 0x00009800ff147b82 */ /* 0x000ea20000000a00 */
[----:B------:R-:W-:Y:S01]  /*01f0*/  HFMA2.MMA R3, -RZ, RZ, 0, 0 ;  /* 0x00000000ff037435 */ /* 0x000fe200000001ff */
[----:B------:R-:W-:Y:S01]  /*0200*/  MOV R0, RZ ;  /* 0x000000ff00007202 */ /* 0x000fe20000000f00 */
[----:B-----5:R-:W-:-:S04]  /*0210*/  IMAD.WIDE R22, R2, 0x4, R22 ;  /* 0x0000000402167825 */ /* 0x020fc800078e0216 */
[----:B0-----:R-:W-:Y:S01]  /*0220*/  IMAD.WIDE R8, R25, 0x4, R8 ;  /* 0x0000000419087825 */ /* 0x001fe200078e0208 */
[----:B----4-:R-:W-:-:S03]  /*0230*/  HFMA2.MMA R27, -RZ, RZ, 0, 0 ;  /* 0x00000000ff1b7435 */ /* 0x010fc600000001ff */
[----:B-1----:R-:W-:Y:S01]  /*0240*/  IMAD.WIDE R10, R2, 0x4, R10 ;  /* 0x00000004020a7825 */ /* 0x002fe200078e020a */
[----:B------:R0:W4:Y:S03]  /*0250*/  @!P0 LDG.E R3, desc[UR4][R22.64] ;  /* 0x0000000416038981 */ /* 0x000126000c1e1900 */
[C---:B---3--:R-:W-:Y:S01]  /*0260*/  IMAD.WIDE R12, R25.reuse, 0x4, R12 ;  /* 0x00000004190c7825 */ /* 0x048fe200078e020c */
[----:B------:R1:W4:Y:S03]  /*0270*/  @!P0 LDG.E.EL R0, desc[UR4][R8.64] ;  /* 0x0000000408008981 */ /* 0x000326000c2e1900 */
[----:B------:R-:W-:Y:S01]  /*0280*/  IMAD.WIDE R14, R25, 0x4, R14 ;  /* 0x00000004190e7825 */ /* 0x000fe200078e020e */
[----:B------:R3:W5:Y:S01]  /*0290*/  @!P0 LDG.E R4, desc[UR4][R10.64] ;  /* 0x000000040a048981 */ /* 0x000762000c1e1900 */
[----:B0-----:R-:W-:-:S02]  /*02a0*/  MOV R22, RZ ;  /* 0x000000ff00167202 */ /* 0x001fc40000000f00 */
[C---:B------:R-:W-:Y:S01]  /*02b0*/  IMAD.WIDE R16, R25.reuse, 0x4, R16 ;  /* 0x0000000419107825 */ /* 0x040fe200078e0210 */
[----:B------:R-:W5:Y:S01]  /*02c0*/  @!P0 LDG.E.EL R7, desc[UR4][R12.64] ;  /* 0x000000040c078981 */ /* 0x000f62000c2e1900 */
[----:B-1----:R-:W0:Y:S02]  /*02d0*/  LDC.64 R8, c[0x0][0x210] ;  /* 0x00008400ff087b82 */ /* 0x002e240000000a00 */
[C---:B--2---:R-:W-:Y:S01]  /*02e0*/  IMAD.WIDE R18, R25.reuse, 0x4, R18 ;  /* 0x0000000419127825 */ /* 0x044fe200078e0212 */
[----:B------:R-:W2:Y:S03]  /*02f0*/  @!P0 LDG.E.EL R27, desc[UR4][R14.64] ;  /* 0x000000040e1b8981 */ /* 0x000ea6000c2e1900 */
[----:B------:R-:W-:Y:S01]  /*0300*/  IMAD.WIDE R20, R25, 0x4, R20 ;  /* 0x0000000419147825 */ /* 0x000fe200078e0214 */
[----:B------:R-:W-:-:S04]  /*0310*/  CS2R R24, SRZ ;  /* 0x0000000000187805 */ /* 0x000fc8000001ff00 */
[----:B------:R-:W2:Y:S04]  /*0320*/  @!P0 LDG.E.EL R22, desc[UR4][R20.64] ;  /* 0x0000000414168981 */ /* 0x000ea8000c2e1900 */
[----:B------:R-:W2:Y:S04]  /*0330*/  @!P0 LDG.E.EL R24, desc[UR4][R16.64] ;  /* 0x0000000410188981 */ /* 0x000ea8000c2e1900 */
[----:B------:R-:W2:Y:S01]  /*0340*/  @!P0 LDG.E.EL R25, desc[UR4][R18.64] ;  /* 0x0000000412198981 */ /* 0x000ea2000c2e1900 */
[----:B0-----:R-:W-:-:S04]  /*0350*/  IMAD.WIDE R8, R2, 0x4, R8 ;  /* 0x0000000402087825 */ /* 0x001fc800078e0208 */
[----:B------:R-:W-:Y:S01]  /*0360*/  FADD R5, R5, 9.9999997473787516356e-06 ;  /* 0x3727c5ac05057421 */ /* 0x000fe20000000000 */
[----:B------:R-:W-:-:S03]  /*0370*/  FADD R6, R6, 9.9999997473787516356e-06 ;  /* 0x3727c5ac06067421 */ /* 0x000fc60000000000 */
[----:B---3--:R-:W0:Y:S08]  /*0380*/  MUFU.SQRT R10, R5 ;  /* 0x00000005000a7308 */ /* 0x008e300000002000 */
[----:B------:R-:W1:Y:S01]  /*0390*/  MUFU.SQRT R11, R6 ;  /* 0x00000006000b7308 */ /* 0x000e620000002000 */
[C---:B0-----:R-:W-:Y:S02]  /*03a0*/  FSETP.GT.AND P1, PT, R10.reuse, 8.50705917302346158658e+37, PT ;  /* 0x7e8000000a00780b */ /* 0x041fe40003f24000 */
[----:B------:R-:W-:-:S02]  /*03b0*/  FSETP.GEU.AND P3, PT, R10, 1.175494350822287508e-38, PT ;  /* 0x008000000a00780b */ /* 0x000fc40003f6e000 */
[C---:B-1----:R-:W-:Y:S02]  /*03c0*/  FSETP.GT.AND P2, PT, R11.reuse, 8.50705917302346158658e+37, PT ;  /* 0x7e8000000b00780b */ /* 0x042fe40003f44000 */
[----:B------:R-:W-:-:S07]  /*03d0*/  FSETP.GEU.AND P4, PT, R11, 1.175494350822287508e-38, PT ;  /* 0x008000000b00780b */ /* 0x000fce0003f8e000 */
[----:B------:R-:W-:Y:S01]  /*03e0*/  @P1 FMUL R10, R10, 0.25 ;  /* 0x3e8000000a0a1820 */ /* 0x000fe20000400000 */
[----:B------:R-:W-:-:S03]  /*03f0*/  HFMA2.MMA R6, -RZ, RZ, 1.625, 0 ;  /* 0x3e800000ff067435 */ /* 0x000fc600000001ff */
[----:B------:R-:W-:Y:S01]  /*0400*/  @!P3 FMUL R10, R10, 16777216 ;  /* 0x4b8000000a0ab820 */ /* 0x000fe20000400000 */
[----:B------:R-:W-:-:S04]  /*0410*/  @P2 FMUL R11, R11, 0.25 ;  /* 0x3e8000000b0b2820 */ /* 0x000fc80000400000 */
[----:B------:R-:W-:Y:S01]  /*0420*/  @!P4 FMUL R11, R11, 16777216 ;  /* 0x4b8000000b0bc820 */ /* 0x000fe20000400000 */
[----:B------:R-:W0:Y:S01]  /*0430*/  MUFU.RCP R10, R10 ;  /* 0x0000000a000a7308 */ /* 0x000e220000001000 */
[----:B------:R-:W-:-:S07]  /*0440*/  FSEL R5, R6, 1, P1 ;  /* 0x3f80000006057808 */ /* 0x000fce0000800000 */
[----:B------:R-:W1:Y:S01]  /*0450*/  MUFU.RCP R11, R11 ;  /* 0x0000000b000b7308 */ /* 0x000e620000001000 */
[----:B------:R-:W-:Y:S01]  /*0460*/  FSEL R6, R6, 1, P2 ;  /* 0x3f80000006067808 */ /* 0x000fe20001000000 */
[----:B------:R-:W-:-:S04]  /*0470*/  @!P3 FMUL R5, R5, 16777216 ;  /* 0x4b8000000505b820 */ /* 0x000fc80000400000 */
[----:B------:R-:W-:Y:S01]  /*0480*/  @!P4 FMUL R6, R6, 16777216 ;  /* 0x4b8000000606c820 */ /* 0x000fe20000400000 */
[----:B0-----:R-:W-:Y:S01]  /*0490*/  FMUL R5, R10, R5 ;  /* 0x000000050a057220 */ /* 0x001fe20000400000 */
[----:B----4-:R-:W-:Y:S01]  /*04a0*/  FADD R0, -R0, R3 ;  /* 0x0000000300007221 */ /* 0x010fe20000000100 */
[----:B-----5:R-:W-:Y:S01]  /*04b0*/  FADD R7, -R7, R4 ;  /* 0x0000000407077221 */ /* 0x020fe20000000100 */
[----:B-1----:R-:W-:Y:S02]  /*04c0*/  FMUL R6, R11, R6 ;  /* 0x000000060b067220 */ /* 0x002fe40000400000 */
[----:B------:R-:W-:Y:S02]  /*04d0*/  FMUL R5, R5, R0 ;  /* 0x0000000005057220 */ /* 0x000fe40000400000 */
[----:B------:R-:W-:Y:S02]  /*04e0*/  FMUL R7, R6, R7 ;  /* 0x0000000706077220 */ /* 0x000fe40000400000 */
[----:B--2---:R-:W-:-:S02]  /*04f0*/  FFMA R5, R5, R27, R24 ;  /* 0x0000001b05057223 */ /* 0x004fc40000000018 */
[----:B------:R-:W-:-:S04]  /*0500*/  FFMA R22, R7, R25, R22 ;  /* 0x0000001907167223 */ /* 0x000fc80000000016 */
[C---:B------:R-:W-:Y:S01]  /*0510*/  FADD R0, R5.reuse, R22 ;  /* 0x0000001605007221 */ /* 0x040fe20000000000 */
[----:B------:R-:W-:-:S04]  /*0520*/  FSETP.GEU.AND P1, PT, R5, -R22, PT ;  /* 0x800000160500720b */ /* 0x000fc80003f2e000 */
[----:B------:R-:W-:Y:S02]  /*0530*/  FSEL R3, R0, RZ, P1 ;  /* 0x000000ff00037208 */ /* 0x000fe40000800000 */
[----:B------:R-:W-:Y:S02]  /*0540*/  IADD3 R4, P1, R2, UR6, RZ ;  /* 0x0000000602047c10 */ /* 0x000fe4000ff3e0ff */
[----:B------:R-:W-:Y:S01]  /*0550*/  FSETP.GTU.AND P2, PT, R3, RZ, PT ;  /* 0x000000ff0300720b */ /* 0x000fe20003f4c000 */
[----:B------:R0:W-:Y:S01]  /*0560*/  @!P0 STG.E desc[UR4][R8.64], R3 ;  /* 0x0000000308008986 */ /* 0x0001e2000c101904 */
[----:B------:R-:W-:Y:S02]  /*0570*/  LEA.HI.X.SX32 R5, R2, UR7, 0x1, P1 ;  /* 0x0000000702057c11 */ /* 0x000fe400088f0eff */
[----:B------:R-:W-:Y:S01]  /*0580*/  SEL R7, RZ, 0x1, P2 ;  /* 0x00000001ff077807 */ /* 0x000fe20001000000 */
[----:B0-----:R-:W-:Y:S08]  /*0590*/  @P0 EXIT ;  /* 0x000000000000094d */ /* 0x001ff00003800000 */
[----:B------:R-:W-:Y:S01]  /*05a0*/  STG.E.U8 desc[UR4][R4.64], R7 ;  /* 0x0000000704007986 */ /* 0x000fe2000c101104 */
[----:B------:R-:W-:Y:S05]  /*05b0*/  EXIT ;  /* 0x000000000000794d */ /* 0x000fea0003800000 */
.L_x_0:
[----:B------:R-:W-:-:S00]  /*05c0*/  BRA `(.L_x_0) ;  /* 0xfffffffc00fc7947 */ /* 0x000fc0000383ffff */
[----:B------:R-:W-:-:S00]  /*05d0*/  NOP ;  /* 0x0000000000007918 */ /* 0x000fc00000000000 */
        /* <DEDUP_REMOVED lines=10> */
.L_x_1:


//--------------------- .nv.global.init           --------------------------
	.section	.nv.global.init,"aw",@progbits
.nv.global.init:
	.type		_$_str,@object
	.size		_$_str,(_$_str_$_2 - _$_str)
_$_str:
        /*0000*/ 	.byte	0x5f, 0x5f, 0x43, 0x55, 0x44, 0x41, 0x5f, 0x46, 0x54, 0x5a, 0x00
	.type		_$_str_$_2,@object
	.size		_$_str_$_2,(.L_1 - _$_str_$_2)
_$_str_$_2:
        /*000b*/ 	.byte	0x5f, 0x5f, 0x43, 0x55, 0x44, 0x41, 0x5f, 0x50, 0x52, 0x45, 0x43, 0x5f, 0x53, 0x51, 0x52, 0x54
        /*001b*/ 	.byte	0x00
.L_1:


//--------------------- .nv.constant0.triton_poi_fused__native_batch_norm_legit_no_training_add_relu_threshold_backward_1 --------------------------
	.section	.nv.constant0.triton_poi_fused__native_batch_norm_legit_no_training_add_relu_threshold_backward_1,"a",@progbits
	.sectionflags	@""
	.align	4
.nv.constant0.triton_poi_fused__native_batch_norm_legit_no_training_add_relu_threshold_backward_1:
	.zero		628
